	.headerflags	@"EF_CUDA_TEXMODE_UNIFIED EF_CUDA_64BIT_ADDRESS EF_CUDA_ACCELERATORS EF_CUDA_SM90 EF_CUDA_VIRTUAL_SM(EF_CUDA_SM90)"
	.elftype	@"ET_EXEC"


//--------------------- .nv.info                  --------------------------
	.section	.nv.info,"",@"SHT_CUDA_INFO"
	.align	4


	//----- nvinfo : EIATTR_REGCOUNT
	.align		4
        /*0000*/ 	.byte	0x04, 0x2f
        /*0002*/ 	.short	(.L_3 - .L_2)
	.align		4
.L_2:
        /*0004*/ 	.word	index@(triton_poi_fused__native_batch_norm_legit_no_training_add_convolution_relu_2)
        /*0008*/ 	.word	0x00000017


	//----- nvinfo : EIATTR_MIN_STACK_SIZE
	.align		4
.L_3:
        /*000c*/ 	.byte	0x04, 0x12
        /*000e*/ 	.short	(.L_5 - .L_4)
	.align		4
.L_4:
        /*0010*/ 	.word	index@(triton_poi_fused__native_batch_norm_legit_no_training_add_convolution_relu_2)
        /*0014*/ 	.word	0x00000000


	//----- nvinfo : EIATTR_FRAME_SIZE
	.align		4
.L_5:
        /*0018*/ 	.byte	0x04, 0x11
        /*001a*/ 	.short	(.L_7 - .L_6)
	.align		4
.L_6:
        /*001c*/ 	.word	index@(triton_poi_fused__native_batch_norm_legit_no_training_add_convolution_relu_2)
        /*0020*/ 	.word	0x00000000


	//----- nvinfo : EIATTR_MIN_STACK_SIZE
	.align		4
.L_7:
        /*0024*/ 	.byte	0x04, 0x12
        /*0026*/ 	.short	(.L_9 - .L_8)
	.align		4
.L_8:
        /*0028*/ 	.word	index@(triton_poi_fused__native_batch_norm_legit_no_training_add_convolution_relu_2)
        /*002c*/ 	.word	0x00000000
.L_9:


//--------------------- .nv.info.triton_poi_fused__native_batch_norm_legit_no_training_add_convolution_relu_2 --------------------------
	.section	.nv.info.triton_poi_fused__native_batch_norm_legit_no_training_add_convolution_relu_2,"",@"SHT_CUDA_INFO"
	.sectionflags	@""
	.align	4


	//----- nvinfo : EIATTR_CUDA_API_VERSION
	.align		4
        /*0000*/ 	.byte	0x04, 0x37
        /*0002*/ 	.short	(.L_11 - .L_10)
.L_10:
        /*0004*/ 	.word	0x0000007c


	//----- nvinfo : EIATTR_KPARAM_INFO
	.align		4
.L_11:
        /*0008*/ 	.byte	0x04, 0x17
        /*000a*/ 	.short	(.L_13 - .L_12)
.L_12:
        /*000c*/ 	.word	0x00000000
        /*0010*/ 	.short	0x0008
        /*0012*/ 	.short	0x0040
        /*0014*/ 	.byte	0x00, 0xf0, 0x11, 0x00


	//----- nvinfo : EIATTR_KPARAM_INFO
	.align		4
.L_13:
        /*0018*/ 	.byte	0x04, 0x17
        /*001a*/ 	.short	(.L_15 - .L_14)
.L_14:
        /*001c*/ 	.word	0x00000000
        /*0020*/ 	.short	0x0007
        /*0022*/ 	.short	0x0038
        /*0024*/ 	.byte	0x00, 0xf4, 0x21, 0x00


	//----- nvinfo : EIATTR_KPARAM_INFO
	.align		4
.L_15:
        /*0028*/ 	.byte	0x04, 0x17
        /*002a*/ 	.short	(.L_17 - .L_16)
.L_16:
        /*002c*/ 	.word	0x00000000
        /*0030*/ 	.short	0x0006
        /*0032*/ 	.short	0x0030
        /*0034*/ 	.byte	0x00, 0xf4, 0x21, 0x00


	//----- nvinfo : EIATTR_KPARAM_INFO
	.align		4
.L_17:
        /*0038*/ 	.byte	0x04, 0x17
        /*003a*/ 	.short	(.L_19 - .L_18)
.L_18:
        /*003c*/ 	.word	0x00000000
        /*0040*/ 	.short	0x0005
        /*0042*/ 	.short	0x0028
        /*0044*/ 	.byte	0x00, 0xf4, 0x21, 0x00


	//----- nvinfo : EIATTR_KPARAM_INFO
	.align		4
.L_19:
        /*0048*/ 	.byte	0x04, 0x17
        /*004a*/ 	.short	(.L_21 - .L_20)
.L_20:
        /*004c*/ 	.word	0x00000000
        /*0050*/ 	.short	0x0004
        /*0052*/ 	.short	0x0020
        /*0054*/ 	.byte	0x00, 0xf4, 0x21, 0x00


	//----- nvinfo : EIATTR_KPARAM_INFO
	.align		4
.L_21:
        /*0058*/ 	.byte	0x04, 0x17
        /*005a*/ 	.short	(.L_23 - .L_22)
.L_22:
        /*005c*/ 	.word	0x00000000
        /*0060*/ 	.short	0x0003
        /*0062*/ 	.short	0x0018
        /*0064*/ 	.byte	0x00, 0xf4, 0x21, 0x00


	//----- nvinfo : EIATTR_KPARAM_INFO
	.align		4
.L_23:
        /*0068*/ 	.byte	0x04, 0x17
        /*006a*/ 	.short	(.L_25 - .L_24)
.L_24:
        /*006c*/ 	.word	0x00000000
        /*0070*/ 	.short	0x0002
        /*0072*/ 	.short	0x0010
        /*0074*/ 	.byte	0x00, 0xf4, 0x21, 0x00


	//----- nvinfo : EIATTR_KPARAM_INFO
	.align		4
.L_25:
        /*0078*/ 	.byte	0x04, 0x17
        /*007a*/ 	.short	(.L_27 - .L_26)
.L_26:
        /*007c*/ 	.word	0x00000000
        /*0080*/ 	.short	0x0001
        /*0082*/ 	.short	0x0008
        /*0084*/ 	.byte	0x00, 0xf4, 0x21, 0x00


	//----- nvinfo : EIATTR_KPARAM_INFO
	.align		4
.L_27:
        /*0088*/ 	.byte	0x04, 0x17
        /*008a*/ 	.short	(.L_29 - .L_28)
.L_28:
        /*008c*/ 	.word	0x00000000
        /*0090*/ 	.short	0x0000
        /*0092*/ 	.short	0x0000
        /*0094*/ 	.byte	0x00, 0xf4, 0x21, 0x00


	//----- nvinfo : EIATTR_SPARSE_MMA_MASK
	.align		4
.L_29:
        /*0098*/ 	.byte	0x03, 0x50
        /*009a*/ 	.short	0x0000


	//----- nvinfo : EIATTR_MAXREG_COUNT
	.align		4
        /*009c*/ 	.byte	0x03, 0x1b
        /*009e*/ 	.short	0x00ff


	//----- nvinfo : EIATTR_EXIT_INSTR_OFFSETS
	.align		4
        /*00a0*/ 	.byte	0x04, 0x1c
        /*00a2*/ 	.short	(.L_31 - .L_30)


	//   ....[0]....
.L_30:
        /*00a4*/ 	.word	0x000003d0


	//   ....[1]....
        /*00a8*/ 	.word	0x000003f0


	//----- nvinfo : EIATTR_REQNTID
	.align		4
.L_31:
        /*00ac*/ 	.byte	0x04, 0x10
        /*00ae*/ 	.short	(.L_33 - .L_32)
.L_32:
        /*00b0*/ 	.word	0x00000080
        /*00b4*/ 	.word	0x00000001
        /*00b8*/ 	.word	0x00000001


	//----- nvinfo : EIATTR_CBANK_PARAM_SIZE
	.align		4
.L_33:
        /*00bc*/ 	.byte	0x03, 0x19
        /*00be*/ 	.short	0x0044


	//----- nvinfo : EIATTR_PARAM_CBANK
	.align		4
        /*00c0*/ 	.byte	0x04, 0x0a
        /*00c2*/ 	.short	(.L_35 - .L_34)
	.align		4
.L_34:
        /*00c4*/ 	.word	index@(.nv.constant0.triton_poi_fused__native_batch_norm_legit_no_training_add_convolution_relu_2)
        /*00c8*/ 	.short	0x0210
        /*00ca*/ 	.short	0x0044


	//----- nvinfo : EIATTR_SW_WAR
	.align		4
.L_35:
        /*00cc*/ 	.byte	0x04, 0x36
        /*00ce*/ 	.short	(.L_37 - .L_36)
.L_36:
        /*00d0*/ 	.word	0x00000008
.L_37:


//--------------------- .nv.callgraph             --------------------------
	.section	.nv.callgraph,"",@"SHT_CUDA_CALLGRAPH"
	.align	4
	.sectionentsize	8
	.align		4
        /*0000*/ 	.word	0x00000000
	.align		4
        /*0004*/ 	.word	0xffffffff
	.align		4
        /*0008*/ 	.word	0x00000000
	.align		4
        /*000c*/ 	.word	0xfffffffe
	.align		4
        /*0010*/ 	.word	0x00000000
	.align		4
        /*0014*/ 	.word	0xfffffffd
	.align		4
        /*0018*/ 	.word	0x00000000
	.align		4
        /*001c*/ 	.word	0xfffffffc


//--------------------- .nv.constant4             --------------------------
	.section	.nv.constant4,"a",@progbits
	.align	8
	.align		8
.nv.constant4:
        /*0000*/ 	.dword	_$_str
	.align		8
        /*0008*/ 	.dword	_$_str_$_2


//--------------------- .text.triton_poi_fused__native_batch_norm_legit_no_training_add_convolution_relu_2 --------------------------
	.section	.text.triton_poi_fused__native_batch_norm_legit_no_training_add_convolution_relu_2,"ax",@progbits
	.align	128
        .global         triton_poi_fused__native_batch_norm_legit_no_training_add_convolution_relu_2
        .type           triton_poi_fused__native_batch_norm_legit_no_training_add_convolution_relu_2,@function
        .size           triton_poi_fused__native_batch_norm_legit_no_training_add_convolution_relu_2,(.L_x_1 - triton_poi_fused__native_batch_norm_legit_no_training_add_convolution_relu_2)
        .other          triton_poi_fused__native_batch_norm_legit_no_training_add_convolution_relu_2,@"STO_CUDA_ENTRY STV_DEFAULT"
triton_poi_fused__native_batch_norm_legit_no_training_add_convolution_relu_2:
.text.triton_poi_fused__native_batch_norm_legit_no_training_add_convolution_relu_2:
[----:B------:R-:W0:Y:S01]  /*0000*/  LDC R1, c[0x0][0x28] ;  /* 0x00000a00ff017b82 */ /* 0x000e220000000800 */
[----:B------:R-:W1:Y:S07]  /*0010*/  S2R R0, SR_TID.X ;  /* 0x0000000000007919 */ /* 0x000e6e0000002100 */
[----:B------:R-:W2:Y:S01]  /*0020*/  LDC.64 R12, c[0x0][0x230] ;  /* 0x00008c00ff0c7b82 */ /* 0x000ea20000000a00 */
[----:B------:R-:W-:Y:S01]  /*0030*/  CS2R R4, SRZ ;  /* 0x0000000000047805 */ /* 0x000fe2000001ff00 */
[----:B------:R-:W-:Y:S01]  /*0040*/  ULDC.64 UR4, c[0x0][0x208] ;  /* 0x0000820000047ab9 */ /* 0x000fe20000000a00 */
[----:B------:R-:W3:Y:S05]  /*0050*/  S2R R3, SR_CTAID.X ;  /* 0x0000000000037919 */ /* 0x000eea0000002500 */
[----:B------:R-:W4:Y:S08]  /*0060*/  LDC.64 R16, c[0x0][0x218] ;  /* 0x00008600ff107b82 */ /* 0x000f300000000a00 */
[----:B------:R-:W5:Y:S08]  /*0070*/  LDC.64 R18, c[0x0][0x228] ;  /* 0x00008a00ff127b82 */ /* 0x000f700000000a00 */
[----:B------:R-:W5:Y:S01]  /*0080*/  LDC.64 R8, c[0x0][0x238] ;  /* 0x00008e00ff087b82 */ /* 0x000f620000000a00 */
[----:B-1----:R-:W-:-:S07]  /*0090*/  LOP3.LUT R0, R0, 0x7f, RZ, 0xc0, !PT ;  /* 0x0000007f00007812 */ /* 0x002fce00078ec0ff */
[----:B------:R-:W1:Y:S01]  /*00a0*/  LDC.64 R6, c[0x0][0x240] ;  /* 0x00009000ff067b82 */ /* 0x000e620000000a00 */
[----:B---3--:R-:W-:Y:S02]  /*00b0*/  SHF.R.S32.HI R2, RZ, 0x18, R3 ;  /* 0x00000018ff027819 */ /* 0x008fe40000011403 */
[----:B------:R-:W-:Y:S02]  /*00c0*/  LEA R0, R3, R0, 0x7 ;  /* 0x0000000003007211 */ /* 0x000fe400078e38ff */
[----:B------:R-:W-:Y:S02]  /*00d0*/  SGXT R3, R2, 0x1 ;  /* 0x000000010203781a */ /* 0x000fe40000000200 */
[----:B------:R-:W-:Y:S02]  /*00e0*/  ISETP.GE.AND P0, PT, R0, 0x100, PT ;  /* 0x000001000000780c */ /* 0x000fe40003f06270 */
[----:B------:R-:W-:-:S04]  /*00f0*/  LEA.HI R3, R3, R0, RZ, 0x4 ;  /* 0x0000000003037211 */ /* 0x000fc800078f20ff */
[----:B------:R-:W-:-:S04]  /*0100*/  SHF.R.S32.HI R3, RZ, 0x4, R3 ;  /* 0x00000004ff037819 */ /* 0x000fc80000011403 */
[----:B------:R-:W-:-:S04]  /*0110*/  LEA.HI R2, R3, R3, RZ, 0x2 ;  /* 0x0000000303027211 */ /* 0x000fc800078f10ff */
[----:B------:R-:W-:-:S04]  /*0120*/  LOP3.LUT R2, R2, 0xfffffffc, RZ, 0xc0, !PT ;  /* 0xfffffffc02027812 */ /* 0x000fc800078ec0ff */
[----:B------:R-:W-:Y:S02]  /*0130*/  IADD3 R11, R3, -R2, RZ ;  /* 0x80000002030b7210 */ /* 0x000fe40007ffe0ff */
[----:B------:R-:W3:Y:S03]  /*0140*/  LDC.64 R2, c[0x0][0x210] ;  /* 0x00008400ff027b82 */ /* 0x000ee60000000a00 */
[----:B--2---:R-:W-:-:S05]  /*0150*/  IMAD.WIDE R12, R11, 0x4, R12 ;  /* 0x000000040b0c7825 */ /* 0x004fca00078e020c */
[----:B------:R2:W3:Y:S01]  /*0160*/  @!P0 LDG.E.EL R4, desc[UR4][R12.64] ;  /* 0x000000040c048981 */ /* 0x0004e2000c2e1900 */
[----:B------:R-:W-:Y:S01]  /*0170*/  HFMA2.MMA R10, -RZ, RZ, 0, 0 ;  /* 0x00000000ff0a7435 */ /* 0x000fe200000001ff */
[----:B----4-:R-:W-:Y:S01]  /*0180*/  IMAD.WIDE R16, R11, 0x4, R16 ;  /* 0x000000040b107825 */ /* 0x010fe200078e0210 */
[----:B------:R-:W-:-:S03]  /*0190*/  CS2R R14, SRZ ;  /* 0x00000000000e7805 */ /* 0x000fc6000001ff00 */
[----:B-----5:R-:W-:Y:S01]  /*01a0*/  IMAD.WIDE R18, R11, 0x4, R18 ;  /* 0x000000040b127825 */ /* 0x020fe200078e0212 */
[----:B------:R-:W4:Y:S01]  /*01b0*/  @!P0 LDG.E.EL R5, desc[UR4][R16.64] ;  /* 0x0000000410058981 */ /* 0x000f22000c2e1900 */
[----:B--2---:R-:W2:Y:S03]  /*01c0*/  LDC.64 R12, c[0x0][0x220] ;  /* 0x00008800ff0c7b82 */ /* 0x004ea60000000a00 */
[----:B------:R-:W5:Y:S01]  /*01d0*/  @!P0 LDG.E.EL R14, desc[UR4][R18.64] ;  /* 0x00000004120e8981 */ /* 0x000f62000c2e1900 */
[----:B---3--:R-:W-:-:S05]  /*01e0*/  IMAD.WIDE R2, R0, 0x4, R2 ;  /* 0x0000000400027825 */ /* 0x008fca00078e0202 */
[----:B------:R-:W4:Y:S01]  /*01f0*/  @!P0 LDG.E R10, desc[UR4][R2.64] ;  /* 0x00000004020a8981 */ /* 0x000f22000c1e1900 */
[----:B------:R-:W-:Y:S01]  /*0200*/  MOV R20, RZ ;  /* 0x000000ff00147202 */ /* 0x000fe20000000f00 */
[----:B0-----:R-:W-:-:S04]  /*0210*/  IMAD.WIDE R8, R11, 0x4, R8 ;  /* 0x000000040b087825 */ /* 0x001fc800078e0208 */
[----:B-1----:R-:W-:Y:S01]  /*0220*/  IMAD.WIDE R6, R11, 0x4, R6 ;  /* 0x000000040b067825 */ /* 0x002fe200078e0206 */
[----:B------:R-:W3:Y:S04]  /*0230*/  @!P0 LDG.E.EL R15, desc[UR4][R8.64] ;  /* 0x00000004080f8981 */ /* 0x000ee8000c2e1900 */
[----:B------:R0:W3:Y:S01]  /*0240*/  @!P0 LDG.E.EL R20, desc[UR4][R6.64] ;  /* 0x0000000406148981 */ /* 0x0000e2000c2e1900 */
[----:B------:R-:W-:Y:S01]  /*0250*/  HFMA2.MMA R11, -RZ, RZ, 0, 0 ;  /* 0x00000000ff0b7435 */ /* 0x000fe200000001ff */
[----:B--2---:R-:W-:-:S09]  /*0260*/  IMAD.WIDE R12, R0, 0x4, R12 ;  /* 0x00000004000c7825 */ /* 0x004fd200078e020c */
[----:B------:R-:W2:Y:S01]  /*0270*/  @!P0 LDG.E R11, desc[UR4][R12.64] ;  /* 0x000000040c0b8981 */ /* 0x000ea2000c1e1900 */
[----:B0-----:R-:W-:Y:S01]  /*0280*/  MOV R6, 0x3e800000 ;  /* 0x3e80000000067802 */ /* 0x001fe20000000f00 */
[----:B------:R-:W-:-:S04]  /*0290*/  FADD R16, R4, 9.9999997473787516356e-06 ;  /* 0x3727c5ac04107421 */ /* 0x000fc80000000000 */
[----:B------:R-:W0:Y:S02]  /*02a0*/  MUFU.SQRT R17, R16 ;  /* 0x0000001000117308 */ /* 0x000e240000002000 */
[C---:B0-----:R-:W-:Y:S02]  /*02b0*/  FSETP.GT.AND P1, PT, R17.reuse, 8.50705917302346158658e+37, PT ;  /* 0x7e8000001100780b */ /* 0x041fe40003f24000 */
[----:B------:R-:W-:-:S11]  /*02c0*/  FSETP.GEU.AND P2, PT, R17, 1.175494350822287508e-38, PT ;  /* 0x008000001100780b */ /* 0x000fd60003f4e000 */
[----:B------:R-:W-:-:S04]  /*02d0*/  @P1 FMUL R17, R17, 0.25 ;  /* 0x3e80000011111820 */ /* 0x000fc80000400000 */
[----:B------:R-:W-:-:S06]  /*02e0*/  @!P2 FMUL R17, R17, 16777216 ;  /* 0x4b8000001111a820 */ /* 0x000fcc0000400000 */
[----:B------:R-:W0:Y:S01]  /*02f0*/  MUFU.RCP R17, R17 ;  /* 0x0000001100117308 */ /* 0x000e220000001000 */
[----:B------:R-:W-:Y:S01]  /*0300*/  FSEL R6, R6, 1, P1 ;  /* 0x3f80000006067808 */ /* 0x000fe20000800000 */
[----:B----4-:R-:W-:Y:S02]  /*0310*/  FADD R9, R5, R10 ;  /* 0x0000000a05097221 */ /* 0x010fe40000000000 */
[----:B------:R-:W1:Y:S02]  /*0320*/  LDC.64 R4, c[0x0][0x248] ;  /* 0x00009200ff047b82 */ /* 0x000e640000000a00 */
[----:B------:R-:W-:Y:S01]  /*0330*/  @!P2 FMUL R6, R6, 16777216 ;  /* 0x4b8000000606a820 */ /* 0x000fe20000400000 */
[----:B-----5:R-:W-:-:S03]  /*0340*/  FADD R14, R9, -R14 ;  /* 0x8000000e090e7221 */ /* 0x020fc60000000000 */
[----:B0-----:R-:W-:-:S04]  /*0350*/  FMUL R7, R17, R6 ;  /* 0x0000000611077220 */ /* 0x001fc80000400000 */
[----:B------:R-:W-:-:S04]  /*0360*/  FMUL R7, R14, R7 ;  /* 0x000000070e077220 */ /* 0x000fc80000400000 */
[----:B---3--:R-:W-:-:S05]  /*0370*/  FFMA R7, R7, R15, R20 ;  /* 0x0000000f07077223 */ /* 0x008fca0000000014 */
[C---:B------:R-:W-:Y:S01]  /*0380*/  FSETP.GEU.AND P1, PT, R7.reuse, RZ, PT ;  /* 0x000000ff0700720b */ /* 0x040fe20003f2e000 */
[----:B------:R0:W-:Y:S03]  /*0390*/  @!P0 STG.E desc[UR4][R2.64], R9 ;  /* 0x0000000902008986 */ /* 0x0001e6000c101904 */
[----:B------:R-:W-:Y:S01]  /*03a0*/  FSEL R6, R7, RZ, P1 ;  /* 0x000000ff07067208 */ /* 0x000fe20000800000 */
[----:B-1----:R-:W-:-:S04]  /*03b0*/  IMAD.WIDE R4, R0, 0x4, R4 ;  /* 0x0000000400047825 */ /* 0x002fc800078e0204 */
[----:B--2---:R-:W-:Y:S01]  /*03c0*/  FADD R11, R6, R11 ;  /* 0x0000000b060b7221 */ /* 0x004fe20000000000 */
[----:B0-----:R-:W-:Y:S06]  /*03d0*/  @P0 EXIT ;  /* 0x000000000000094d */ /* 0x001fec0003800000 */
[----:B------:R-:W-:Y:S01]  /*03e0*/  STG.E desc[UR4][R4.64], R11 ;  /* 0x0000000b04007986 */ /* 0x000fe2000c101904 */
[----:B------:R-:W-:Y:S05]  /*03f0*/  EXIT ;  /* 0x000000000000794d */ /* 0x000fea0003800000 */
.L_x_0:
[----:B------:R-:W-:-:S00]  /*0400*/  BRA `(.L_x_0) ;  /* 0xfffffffc00fc7947 */ /* 0x000fc0000383ffff */
[----:B------:R-:W-:-:S00]  /*0410*/  NOP ;  /* 0x0000000000007918 */ /* 0x000fc00000000000 */
        /* <DEDUP_REMOVED lines=14> */
.L_x_1:


//--------------------- .nv.global.init           --------------------------
	.section	.nv.global.init,"aw",@progbits
.nv.global.init:
	.type		_$_str,@object
	.size		_$_str,(_$_str_$_2 - _$_str)
_$_str:
        /*0000*/ 	.byte	0x5f, 0x5f, 0x43, 0x55, 0x44, 0x41, 0x5f, 0x46, 0x54, 0x5a, 0x00
	.type		_$_str_$_2,@object
	.size		_$_str_$_2,(.L_1 - _$_str_$_2)
_$_str_$_2:
        /*000b*/ 	.byte	0x5f, 0x5f, 0x43, 0x55, 0x44, 0x41, 0x5f, 0x50, 0x52, 0x45, 0x43, 0x5f, 0x53, 0x51, 0x52, 0x54
        /*001b*/ 	.byte	0x00
.L_1:


//--------------------- .nv.constant0.triton_poi_fused__native_batch_norm_legit_no_training_add_convolution_relu_2 --------------------------
	.section	.nv.constant0.triton_poi_fused__native_batch_norm_legit_no_training_add_convolution_relu_2,"a",@progbits
	.sectionflags	@""
	.align	4
.nv.constant0.triton_poi_fused__native_batch_norm_legit_no_training_add_convolution_relu_2:
	.zero		596
